	.headerflags	@"EF_CUDA_TEXMODE_UNIFIED EF_CUDA_64BIT_ADDRESS EF_CUDA_ACCELERATORS EF_CUDA_SM90 EF_CUDA_VIRTUAL_SM(EF_CUDA_SM90)"
	.elftype	@"ET_EXEC"


//--------------------- .nv.info                  --------------------------
	.section	.nv.info,"",@"SHT_CUDA_INFO"
	.align	4


	//----- nvinfo : EIATTR_REGCOUNT
	.align		4
        /*0000*/ 	.byte	0x04, 0x2f
        /*0002*/ 	.short	(.L_1 - .L_0)
	.align		4
.L_0:
        /*0004*/ 	.word	index@(triton_poi_fused__unsafe_index_add_mul_sub_57)
        /*0008*/ 	.word	0x00000014


	//----- nvinfo : EIATTR_MIN_STACK_SIZE
	.align		4
.L_1:
        /*000c*/ 	.byte	0x04, 0x12
        /*000e*/ 	.short	(.L_3 - .L_2)
	.align		4
.L_2:
        /*0010*/ 	.word	index@(triton_poi_fused__unsafe_index_add_mul_sub_57)
        /*0014*/ 	.word	0x00000000


	//----- nvinfo : EIATTR_FRAME_SIZE
	.align		4
.L_3:
        /*0018*/ 	.byte	0x04, 0x11
        /*001a*/ 	.short	(.L_5 - .L_4)
	.align		4
.L_4:
        /*001c*/ 	.word	index@(triton_poi_fused__unsafe_index_add_mul_sub_57)
        /*0020*/ 	.word	0x00000000


	//----- nvinfo : EIATTR_MIN_STACK_SIZE
	.align		4
.L_5:
        /*0024*/ 	.byte	0x04, 0x12
        /*0026*/ 	.short	(.L_7 - .L_6)
	.align		4
.L_6:
        /*0028*/ 	.word	index@(triton_poi_fused__unsafe_index_add_mul_sub_57)
        /*002c*/ 	.word	0x00000000
.L_7:


//--------------------- .nv.info.triton_poi_fused__unsafe_index_add_mul_sub_57 --------------------------
	.section	.nv.info.triton_poi_fused__unsafe_index_add_mul_sub_57,"",@"SHT_CUDA_INFO"
	.sectionflags	@""
	.align	4


	//----- nvinfo : EIATTR_CUDA_API_VERSION
	.align		4
        /*0000*/ 	.byte	0x04, 0x37
        /*0002*/ 	.short	(.L_9 - .L_8)
.L_8:
        /*0004*/ 	.word	0x0000007c


	//----- nvinfo : EIATTR_KPARAM_INFO
	.align		4
.L_9:
        /*0008*/ 	.byte	0x04, 0x17
        /*000a*/ 	.short	(.L_11 - .L_10)
.L_10:
        /*000c*/ 	.word	0x00000000
        /*0010*/ 	.short	0x0006
        /*0012*/ 	.short	0x0030
        /*0014*/ 	.byte	0x00, 0xf0, 0x11, 0x00


	//----- nvinfo : EIATTR_KPARAM_INFO
	.align		4
.L_11:
        /*0018*/ 	.byte	0x04, 0x17
        /*001a*/ 	.short	(.L_13 - .L_12)
.L_12:
        /*001c*/ 	.word	0x00000000
        /*0020*/ 	.short	0x0005
        /*0022*/ 	.short	0x0028
        /*0024*/ 	.byte	0x00, 0xf4, 0x21, 0x00


	//----- nvinfo : EIATTR_KPARAM_INFO
	.align		4
.L_13:
        /*0028*/ 	.byte	0x04, 0x17
        /*002a*/ 	.short	(.L_15 - .L_14)
.L_14:
        /*002c*/ 	.word	0x00000000
        /*0030*/ 	.short	0x0004
        /*0032*/ 	.short	0x0020
        /*0034*/ 	.byte	0x00, 0xf4, 0x21, 0x00


	//----- nvinfo : EIATTR_KPARAM_INFO
	.align		4
.L_15:
        /*0038*/ 	.byte	0x04, 0x17
        /*003a*/ 	.short	(.L_17 - .L_16)
.L_16:
        /*003c*/ 	.word	0x00000000
        /*0040*/ 	.short	0x0003
        /*0042*/ 	.short	0x0018
        /*0044*/ 	.byte	0x00, 0xf4, 0x21, 0x00


	//----- nvinfo : EIATTR_KPARAM_INFO
	.align		4
.L_17:
        /*0048*/ 	.byte	0x04, 0x17
        /*004a*/ 	.short	(.L_19 - .L_18)
.L_18:
        /*004c*/ 	.word	0x00000000
        /*0050*/ 	.short	0x0002
        /*0052*/ 	.short	0x0010
        /*0054*/ 	.byte	0x00, 0xf4, 0x21, 0x00


	//----- nvinfo : EIATTR_KPARAM_INFO
	.align		4
.L_19:
        /*0058*/ 	.byte	0x04, 0x17
        /*005a*/ 	.short	(.L_21 - .L_20)
.L_20:
        /*005c*/ 	.word	0x00000000
        /*0060*/ 	.short	0x0001
        /*0062*/ 	.short	0x0008
        /*0064*/ 	.byte	0x00, 0xf4, 0x21, 0x00


	//----- nvinfo : EIATTR_KPARAM_INFO
	.align		4
.L_21:
        /*0068*/ 	.byte	0x04, 0x17
        /*006a*/ 	.short	(.L_23 - .L_22)
.L_22:
        /*006c*/ 	.word	0x00000000
        /*0070*/ 	.short	0x0000
        /*0072*/ 	.short	0x0000
        /*0074*/ 	.byte	0x00, 0xf4, 0x21, 0x00


	//----- nvinfo : EIATTR_SPARSE_MMA_MASK
	.align		4
.L_23:
        /*0078*/ 	.byte	0x03, 0x50
        /*007a*/ 	.short	0x0000


	//----- nvinfo : EIATTR_MAXREG_COUNT
	.align		4
        /*007c*/ 	.byte	0x03, 0x1b
        /*007e*/ 	.short	0x00ff


	//----- nvinfo : EIATTR_EXIT_INSTR_OFFSETS
	.align		4
        /*0080*/ 	.byte	0x04, 0x1c
        /*0082*/ 	.short	(.L_25 - .L_24)


	//   ....[0]....
.L_24:
        /*0084*/ 	.word	0x000003b0


	//----- nvinfo : EIATTR_REQNTID
	.align		4
.L_25:
        /*0088*/ 	.byte	0x04, 0x10
        /*008a*/ 	.short	(.L_27 - .L_26)
.L_26:
        /*008c*/ 	.word	0x00000080
        /*0090*/ 	.word	0x00000001
        /*0094*/ 	.word	0x00000001


	//----- nvinfo : EIATTR_CBANK_PARAM_SIZE
	.align		4
.L_27:
        /*0098*/ 	.byte	0x03, 0x19
        /*009a*/ 	.short	0x0034


	//----- nvinfo : EIATTR_PARAM_CBANK
	.align		4
        /*009c*/ 	.byte	0x04, 0x0a
        /*009e*/ 	.short	(.L_29 - .L_28)
	.align		4
.L_28:
        /*00a0*/ 	.word	index@(.nv.constant0.triton_poi_fused__unsafe_index_add_mul_sub_57)
        /*00a4*/ 	.short	0x0210
        /*00a6*/ 	.short	0x0034


	//----- nvinfo : EIATTR_SW_WAR
	.align		4
.L_29:
        /*00a8*/ 	.byte	0x04, 0x36
        /*00aa*/ 	.short	(.L_31 - .L_30)
.L_30:
        /*00ac*/ 	.word	0x00000008
.L_31:


//--------------------- .nv.callgraph             --------------------------
	.section	.nv.callgraph,"",@"SHT_CUDA_CALLGRAPH"
	.align	4
	.sectionentsize	8
	.align		4
        /*0000*/ 	.word	0x00000000
	.align		4
        /*0004*/ 	.word	0xffffffff
	.align		4
        /*0008*/ 	.word	0x00000000
	.align		4
        /*000c*/ 	.word	0xfffffffe
	.align		4
        /*0010*/ 	.word	0x00000000
	.align		4
        /*0014*/ 	.word	0xfffffffd
	.align		4
        /*0018*/ 	.word	0x00000000
	.align		4
        /*001c*/ 	.word	0xfffffffc


//--------------------- .text.triton_poi_fused__unsafe_index_add_mul_sub_57 --------------------------
	.section	.text.triton_poi_fused__unsafe_index_add_mul_sub_57,"ax",@progbits
	.align	128
        .global         triton_poi_fused__unsafe_index_add_mul_sub_57
        .type           triton_poi_fused__unsafe_index_add_mul_sub_57,@function
        .size           triton_poi_fused__unsafe_index_add_mul_sub_57,(.L_x_1 - triton_poi_fused__unsafe_index_add_mul_sub_57)
        .other          triton_poi_fused__unsafe_index_add_mul_sub_57,@"STO_CUDA_ENTRY STV_DEFAULT"
triton_poi_fused__unsafe_index_add_mul_sub_57:
.text.triton_poi_fused__unsafe_index_add_mul_sub_57:
[----:B------:R-:W-:Y:S01]  /*0000*/  LDC R1, c[0x0][0x28] ;  /* 0x00000a00ff017b82 */ /* 0x000fe20000000800 */
[----:B------:R-:W1:Y:S07]  /*0010*/  S2R R3, SR_TID.X ;  /* 0x0000000000037919 */ /* 0x000e6e0000002100 */
[----:B------:R-:W2:Y:S01]  /*0020*/  LDC.64 R8, c[0x0][0x210] ;  /* 0x00008400ff087b82 */ /* 0x000ea20000000a00 */
[----:B------:R-:W-:Y:S01]  /*0030*/  ULDC.64 UR4, c[0x0][0x208] ;  /* 0x0000820000047ab9 */ /* 0x000fe20000000a00 */
[----:B------:R-:W-:Y:S01]  /*0040*/  ULDC.64 UR6, c[0x0][0x220] ;  /* 0x0000880000067ab9 */ /* 0x000fe20000000a00 */
[----:B------:R-:W3:Y:S05]  /*0050*/  S2R R4, SR_CTAID.X ;  /* 0x0000000000047919 */ /* 0x000eea0000002500 */
[----:B------:R-:W4:Y:S01]  /*0060*/  LDC.64 R10, c[0x0][0x218] ;  /* 0x00008600ff0a7b82 */ /* 0x000f220000000a00 */
[----:B-1----:R-:W-:-:S05]  /*0070*/  LOP3.LUT R3, R3, 0x7f, RZ, 0xc0, !PT ;  /* 0x0000007f03037812 */ /* 0x002fca00078ec0ff */
[----:B---3--:R-:W-:-:S05]  /*0080*/  IMAD R0, R4, 0x80, R3 ;  /* 0x0000008004007824 */ /* 0x008fca00078e0203 */
[----:B------:R-:W-:-:S04]  /*0090*/  SHF.R.S32.HI R3, RZ, 0x1f, R0 ;  /* 0x0000001fff037819 */ /* 0x000fc80000011400 */
[----:B------:R-:W-:-:S04]  /*00a0*/  LEA.HI R5, R3, R0, RZ, 0x2 ;  /* 0x0000000003057211 */ /* 0x000fc800078f10ff */
[----:B------:R-:W-:Y:S02]  /*00b0*/  SHF.R.S32.HI R6, RZ, 0x2, R5 ;  /* 0x00000002ff067819 */ /* 0x000fe40000011405 */
[----:B------:R-:W-:Y:S02]  /*00c0*/  LOP3.LUT R5, R5, 0xfffffffc, RZ, 0xc0, !PT ;  /* 0xfffffffc05057812 */ /* 0x000fe400078ec0ff */
[----:B------:R-:W-:-:S04]  /*00d0*/  LEA.HI R2, R6, R6, RZ, 0x2 ;  /* 0x0000000606027211 */ /* 0x000fc800078f10ff */
[----:B------:R-:W-:Y:S02]  /*00e0*/  LOP3.LUT R7, R2, 0xfffffffc, RZ, 0xc0, !PT ;  /* 0xfffffffc02077812 */ /* 0x000fe400078ec0ff */
[----:B------:R-:W1:Y:S03]  /*00f0*/  LDC.64 R2, c[0x0][0x228] ;  /* 0x00008a00ff027b82 */ /* 0x000e660000000a00 */
[----:B------:R-:W-:-:S04]  /*0100*/  IMAD.IADD R7, R6, 0x1, -R7 ;  /* 0x0000000106077824 */ /* 0x000fc800078e0a07 */
[----:B--2---:R-:W-:-:S06]  /*0110*/  IMAD.WIDE R8, R7, 0x8, R8 ;  /* 0x0000000807087825 */ /* 0x004fcc00078e0208 */
[----:B------:R-:W2:Y:S01]  /*0120*/  LDG.E.EL.64 R8, desc[UR4][R8.64] ;  /* 0x0000000408087981 */ /* 0x000ea2000c2e1b00 */
[----:B------:R-:W-:-:S04]  /*0130*/  IMAD.IADD R5, R0, 0x1, -R5 ;  /* 0x0000000100057824 */ /* 0x000fc800078e0a05 */
[----:B----4-:R-:W-:-:S04]  /*0140*/  IMAD.WIDE R10, R5, 0x8, R10 ;  /* 0x00000008050a7825 */ /* 0x010fc800078e020a */
[----:B-1----:R-:W-:Y:S02]  /*0150*/  IMAD.WIDE R6, R5, 0x8, R2 ;  /* 0x0000000805067825 */ /* 0x002fe400078e0202 */
[----:B------:R-:W3:Y:S04]  /*0160*/  LDG.E.EL.64 R10, desc[UR4][R10.64] ;  /* 0x000000040a0a7981 */ /* 0x000ee8000c2e1b00 */
[----:B------:R-:W4:Y:S01]  /*0170*/  LDG.E.EL.64 R6, desc[UR4][R6.64] ;  /* 0x0000000406067981 */ /* 0x000f22000c2e1b00 */
[----:B--2---:R-:W-:-:S04]  /*0180*/  SHF.R.U32.HI R3, RZ, 0x1e, R9 ;  /* 0x0000001eff037819 */ /* 0x004fc80000011609 */
[----:B------:R-:W-:-:S04]  /*0190*/  LOP3.LUT R3, R3, 0x2, RZ, 0xc0, !PT ;  /* 0x0000000203037812 */ /* 0x000fc800078ec0ff */
[----:B------:R-:W-:Y:S02]  /*01a0*/  IADD3 R16, P0, R8, R3, RZ ;  /* 0x0000000308107210 */ /* 0x000fe40007f1e0ff */
[----:B------:R-:W1:Y:S01]  /*01b0*/  LDC.64 R2, c[0x0][0x230] ;  /* 0x00008c00ff027b82 */ /* 0x000e620000000a00 */
[----:B---3--:R-:W-:Y:S02]  /*01c0*/  LEA R14, P1, R10, UR6, 0x2 ;  /* 0x000000060a0e7c11 */ /* 0x008fe4000f8210ff */
[----:B------:R-:W-:Y:S01]  /*01d0*/  IMAD.X R17, RZ, RZ, R9, P0 ;  /* 0x000000ffff117224 */ /* 0x000fe200000e0609 */
[----:B------:R-:W-:Y:S02]  /*01e0*/  SHF.R.S32.HI R9, RZ, 0x18, R4 ;  /* 0x00000018ff097819 */ /* 0x000fe40000011404 */
[----:B------:R-:W-:Y:S02]  /*01f0*/  SHF.R.U32.HI R13, RZ, 0x1c, R11 ;  /* 0x0000001cff0d7819 */ /* 0x000fe4000001160b */
[----:B----4-:R-:W-:-:S02]  /*0200*/  SHF.R.U32.HI R4, RZ, 0x1c, R7 ;  /* 0x0000001cff047819 */ /* 0x010fc40000011607 */
[----:B------:R-:W-:Y:S02]  /*0210*/  SGXT R9, R9, 0x1 ;  /* 0x000000010909781a */ /* 0x000fe40000000200 */
[----:B------:R-:W-:Y:S01]  /*0220*/  LEA.HI.X R15, R10, UR7, R11, 0x2, P1 ;  /* 0x000000070a0f7c11 */ /* 0x000fe200088f140b */
[----:B------:R-:W-:Y:S01]  /*0230*/  IMAD.SHL.U32 R10, R16, 0x8, RZ ;  /* 0x00000008100a7824 */ /* 0x000fe200078e00ff */
[----:B------:R-:W-:Y:S02]  /*0240*/  LEA R11, P2, R6, UR6, 0x2 ;  /* 0x00000006060b7c11 */ /* 0x000fe4000f8410ff */
[----:B------:R-:W-:Y:S02]  /*0250*/  LOP3.LUT R4, R4, 0x8, RZ, 0xc0, !PT ;  /* 0x0000000804047812 */ /* 0x000fe400078ec0ff */
[----:B------:R-:W-:Y:S02]  /*0260*/  LOP3.LUT R13, R13, 0x8, RZ, 0xc0, !PT ;  /* 0x000000080d0d7812 */ /* 0x000fe400078ec0ff */
[----:B------:R-:W-:-:S02]  /*0270*/  LEA.HI R9, R9, R0, RZ, 0x4 ;  /* 0x0000000009097211 */ /* 0x000fc400078f20ff */
[----:B------:R-:W-:Y:S02]  /*0280*/  LEA.HI.X R7, R6, UR7, R7, 0x2, P2 ;  /* 0x0000000706077c11 */ /* 0x000fe400090f1407 */
[----:B------:R-:W-:Y:S01]  /*0290*/  IADD3 R6, P2, P3, R10, R11, R4 ;  /* 0x0000000b0a067210 */ /* 0x000fe20007b5e004 */
[----:B-1----:R-:W-:Y:S01]  /*02a0*/  IMAD.WIDE R2, R5, 0x4, R2 ;  /* 0x0000000405027825 */ /* 0x002fe200078e0202 */
[----:B------:R-:W-:Y:S02]  /*02b0*/  SHF.L.U64.HI R12, R16, 0x3, R17 ;  /* 0x00000003100c7819 */ /* 0x000fe40000010211 */
[----:B------:R-:W-:Y:S02]  /*02c0*/  IADD3 R8, P1, P0, R10, R14, R13 ;  /* 0x0000000e0a087210 */ /* 0x000fe4000783e00d */
[----:B------:R-:W-:Y:S01]  /*02d0*/  SHF.R.S32.HI R4, RZ, 0x4, R9 ;  /* 0x00000004ff047819 */ /* 0x000fe20000011409 */
[----:B------:R-:W2:Y:S01]  /*02e0*/  LDG.E.EL R2, desc[UR4][R2.64] ;  /* 0x0000000402027981 */ /* 0x000ea2000c2e1900 */
[----:B------:R-:W-:-:S02]  /*02f0*/  IADD3.X R9, R12, R15, RZ, P1, P0 ;  /* 0x0000000f0c097210 */ /* 0x000fc40000fe04ff */
[----:B------:R-:W-:Y:S01]  /*0300*/  IADD3.X R7, R12, R7, RZ, P2, P3 ;  /* 0x000000070c077210 */ /* 0x000fe200017e64ff */
[----:B------:R-:W-:Y:S02]  /*0310*/  IMAD.SHL.U32 R11, R4, 0x4, RZ ;  /* 0x00000004040b7824 */ /* 0x000fe400078e00ff */
[----:B------:R-:W1:Y:S02]  /*0320*/  LDC.64 R4, c[0x0][0x238] ;  /* 0x00008e00ff047b82 */ /* 0x000e640000000a00 */
[----:B------:R-:W-:-:S04]  /*0330*/  IMAD.WIDE R8, R11, 0x4, R8 ;  /* 0x000000040b087825 */ /* 0x000fc800078e0208 */
[----:B------:R-:W-:Y:S02]  /*0340*/  IMAD.WIDE R6, R11, 0x4, R6 ;  /* 0x000000040b067825 */ /* 0x000fe400078e0206 */
[----:B------:R-:W3:Y:S04]  /*0350*/  LDG.E.EL R9, desc[UR4][R8.64] ;  /* 0x0000000408097981 */ /* 0x000ee8000c2e1900 */
[----:B------:R-:W3:Y:S01]  /*0360*/  LDG.E.EL R6, desc[UR4][R6.64] ;  /* 0x0000000406067981 */ /* 0x000ee2000c2e1900 */
[----:B-1----:R-:W-:-:S04]  /*0370*/  IMAD.WIDE R4, R0, 0x4, R4 ;  /* 0x0000000400047825 */ /* 0x002fc800078e0204 */
[----:B---3--:R-:W-:-:S04]  /*0380*/  FADD R10, -R9, R6 ;  /* 0x00000006090a7221 */ /* 0x008fc80000000100 */
[----:B--2---:R-:W-:-:S05]  /*0390*/  FFMA R11, R2, R10, R9 ;  /* 0x0000000a020b7223 */ /* 0x004fca0000000009 */
[----:B------:R-:W-:Y:S01]  /*03a0*/  STG.E desc[UR4][R4.64], R11 ;  /* 0x0000000b04007986 */ /* 0x000fe2000c101904 */
[----:B------:R-:W-:Y:S05]  /*03b0*/  EXIT ;  /* 0x000000000000794d */ /* 0x000fea0003800000 */
.L_x_0:
[----:B------:R-:W-:-:S00]  /*03c0*/  BRA `(.L_x_0) ;  /* 0xfffffffc00fc7947 */ /* 0x000fc0000383ffff */
[----:B------:R-:W-:-:S00]  /*03d0*/  NOP ;  /* 0x0000000000007918 */ /* 0x000fc00000000000 */
        /* <DEDUP_REMOVED lines=10> */
.L_x_1:


//--------------------- .nv.constant0.triton_poi_fused__unsafe_index_add_mul_sub_57 --------------------------
	.section	.nv.constant0.triton_poi_fused__unsafe_index_add_mul_sub_57,"a",@progbits
	.sectionflags	@""
	.align	4
.nv.constant0.triton_poi_fused__unsafe_index_add_mul_sub_57:
	.zero		580
